//
// Generated by NVIDIA NVVM Compiler
//
// Compiler Build ID: CL-36424714
// Cuda compilation tools, release 13.0, V13.0.88
// Based on NVVM 20.0.0
//

.version 9.0
.target sm_100
.address_size 64

	// .globl	_Z3mulPfS_S_i

.visible .entry _Z3mulPfS_S_i(
	.param .u64 .ptr .align 1 _Z3mulPfS_S_i_param_0,
	.param .u64 .ptr .align 1 _Z3mulPfS_S_i_param_1,
	.param .u64 .ptr .align 1 _Z3mulPfS_S_i_param_2,
	.param .u32 _Z3mulPfS_S_i_param_3
)
{
	.reg .pred 	%p<10>;
	.reg .b32 	%r<74>;
	.reg .b32 	%f<67>;
	.reg .b64 	%rd<67>;

	ld.param.u64 	%rd11, [_Z3mulPfS_S_i_param_0];
	ld.param.u64 	%rd12, [_Z3mulPfS_S_i_param_1];
	ld.param.u64 	%rd10, [_Z3mulPfS_S_i_param_2];
	ld.param.u32 	%r41, [_Z3mulPfS_S_i_param_3];
	cvta.to.global.u64 	%rd1, %rd12;
	cvta.to.global.u64 	%rd2, %rd11;
	mov.u32 	%r1, %ctaid.x;
	mov.u32 	%r42, %ctaid.y;
	mov.u32 	%r2, %tid.x;
	mov.u32 	%r43, %tid.y;
	shl.b32 	%r44, %r42, 4;
	add.s32 	%r45, %r44, %r43;
	shl.b32 	%r4, %r1, 4;
	add.s32 	%r5, %r4, %r2;
	max.s32 	%r46, %r5, %r45;
	setp.ge.s32 	%p1, %r46, %r41;
	@%p1 bra 	$L__BB0_13;
	mul.lo.s32 	%r6, %r41, %r45;
	and.b32  	%r7, %r41, 7;
	setp.lt.u32 	%p2, %r41, 8;
	mov.f32 	%f66, 0f00000000;
	mov.b32 	%r72, 0;
	@%p2 bra 	$L__BB0_4;
	and.b32  	%r72, %r41, 2147483640;
	neg.s32 	%r70, %r72;
	add.s32 	%r48, %r2, %r41;
	add.s32 	%r69, %r48, %r4;
	shl.b32 	%r11, %r41, 3;
	shl.b32 	%r49, %r41, 1;
	add.s32 	%r68, %r5, %r49;
	mad.lo.s32 	%r67, %r41, 3, %r5;
	shl.b32 	%r50, %r41, 2;
	add.s32 	%r66, %r5, %r50;
	mad.lo.s32 	%r65, %r41, 5, %r5;
	mad.lo.s32 	%r64, %r41, 6, %r5;
	mad.lo.s32 	%r63, %r41, 7, %r5;
	mul.wide.u32 	%rd13, %r1, 64;
	mul.wide.u32 	%rd14, %r2, 4;
	add.s64 	%rd15, %rd13, %rd14;
	add.s64 	%rd66, %rd1, %rd15;
	mul.wide.u32 	%rd4, %r11, 4;
	mul.wide.u32 	%rd16, %r6, 4;
	add.s64 	%rd17, %rd16, %rd2;
	add.s64 	%rd65, %rd17, 16;
	mov.f32 	%f66, 0f00000000;
$L__BB0_3:
	.pragma "nounroll";
	ld.global.f32 	%f16, [%rd65+-16];
	ld.global.f32 	%f17, [%rd66];
	fma.rn.f32 	%f18, %f16, %f17, %f66;
	ld.global.f32 	%f19, [%rd65+-12];
	mul.wide.u32 	%rd18, %r69, 4;
	add.s64 	%rd19, %rd1, %rd18;
	ld.global.f32 	%f20, [%rd19];
	fma.rn.f32 	%f21, %f19, %f20, %f18;
	ld.global.f32 	%f22, [%rd65+-8];
	mul.wide.u32 	%rd20, %r68, 4;
	add.s64 	%rd21, %rd1, %rd20;
	ld.global.f32 	%f23, [%rd21];
	fma.rn.f32 	%f24, %f22, %f23, %f21;
	ld.global.f32 	%f25, [%rd65+-4];
	mul.wide.u32 	%rd22, %r67, 4;
	add.s64 	%rd23, %rd1, %rd22;
	ld.global.f32 	%f26, [%rd23];
	fma.rn.f32 	%f27, %f25, %f26, %f24;
	ld.global.f32 	%f28, [%rd65];
	mul.wide.u32 	%rd24, %r66, 4;
	add.s64 	%rd25, %rd1, %rd24;
	ld.global.f32 	%f29, [%rd25];
	fma.rn.f32 	%f30, %f28, %f29, %f27;
	ld.global.f32 	%f31, [%rd65+4];
	mul.wide.u32 	%rd26, %r65, 4;
	add.s64 	%rd27, %rd1, %rd26;
	ld.global.f32 	%f32, [%rd27];
	fma.rn.f32 	%f33, %f31, %f32, %f30;
	ld.global.f32 	%f34, [%rd65+8];
	mul.wide.u32 	%rd28, %r64, 4;
	add.s64 	%rd29, %rd1, %rd28;
	ld.global.f32 	%f35, [%rd29];
	fma.rn.f32 	%f36, %f34, %f35, %f33;
	ld.global.f32 	%f37, [%rd65+12];
	mul.wide.u32 	%rd30, %r63, 4;
	add.s64 	%rd31, %rd1, %rd30;
	ld.global.f32 	%f38, [%rd31];
	fma.rn.f32 	%f66, %f37, %f38, %f36;
	add.s32 	%r70, %r70, 8;
	add.s32 	%r69, %r69, %r11;
	add.s32 	%r68, %r68, %r11;
	add.s32 	%r67, %r67, %r11;
	add.s32 	%r66, %r66, %r11;
	add.s32 	%r65, %r65, %r11;
	add.s32 	%r64, %r64, %r11;
	add.s32 	%r63, %r63, %r11;
	add.s64 	%rd66, %rd66, %rd4;
	add.s64 	%rd65, %rd65, 32;
	setp.ne.s32 	%p3, %r70, 0;
	@%p3 bra 	$L__BB0_3;
$L__BB0_4:
	setp.eq.s32 	%p4, %r7, 0;
	@%p4 bra 	$L__BB0_12;
	and.b32  	%r35, %r41, 3;
	setp.lt.u32 	%p5, %r7, 4;
	@%p5 bra 	$L__BB0_7;
	add.s32 	%r51, %r72, %r6;
	mul.wide.u32 	%rd32, %r51, 4;
	add.s64 	%rd33, %rd2, %rd32;
	ld.global.f32 	%f40, [%rd33];
	mad.lo.s32 	%r52, %r72, %r41, %r5;
	mul.wide.u32 	%rd34, %r52, 4;
	add.s64 	%rd35, %rd1, %rd34;
	ld.global.f32 	%f41, [%rd35];
	fma.rn.f32 	%f42, %f40, %f41, %f66;
	cvt.u64.u32 	%rd36, %r6;
	cvt.u64.u32 	%rd37, %r72;
	add.s64 	%rd38, %rd37, %rd36;
	shl.b64 	%rd39, %rd38, 2;
	add.s64 	%rd40, %rd2, %rd39;
	ld.global.f32 	%f43, [%rd40+4];
	add.s32 	%r53, %r52, %r41;
	mul.wide.u32 	%rd41, %r53, 4;
	add.s64 	%rd42, %rd1, %rd41;
	ld.global.f32 	%f44, [%rd42];
	fma.rn.f32 	%f45, %f43, %f44, %f42;
	ld.global.f32 	%f46, [%rd40+8];
	add.s32 	%r54, %r53, %r41;
	mul.wide.u32 	%rd43, %r54, 4;
	add.s64 	%rd44, %rd1, %rd43;
	ld.global.f32 	%f47, [%rd44];
	fma.rn.f32 	%f48, %f46, %f47, %f45;
	ld.global.f32 	%f49, [%rd40+12];
	add.s32 	%r55, %r54, %r41;
	mul.wide.u32 	%rd45, %r55, 4;
	add.s64 	%rd46, %rd1, %rd45;
	ld.global.f32 	%f50, [%rd46];
	fma.rn.f32 	%f66, %f49, %f50, %f48;
	add.s32 	%r72, %r72, 4;
$L__BB0_7:
	setp.eq.s32 	%p6, %r35, 0;
	@%p6 bra 	$L__BB0_12;
	setp.eq.s32 	%p7, %r35, 1;
	@%p7 bra 	$L__BB0_10;
	add.s32 	%r56, %r72, %r6;
	mul.wide.u32 	%rd47, %r56, 4;
	add.s64 	%rd48, %rd2, %rd47;
	ld.global.f32 	%f52, [%rd48];
	mad.lo.s32 	%r57, %r72, %r41, %r5;
	mul.wide.u32 	%rd49, %r57, 4;
	add.s64 	%rd50, %rd1, %rd49;
	ld.global.f32 	%f53, [%rd50];
	fma.rn.f32 	%f54, %f52, %f53, %f66;
	cvt.u64.u32 	%rd51, %r6;
	cvt.u64.u32 	%rd52, %r72;
	add.s64 	%rd53, %rd52, %rd51;
	shl.b64 	%rd54, %rd53, 2;
	add.s64 	%rd55, %rd2, %rd54;
	ld.global.f32 	%f55, [%rd55+4];
	add.s32 	%r58, %r57, %r41;
	mul.wide.u32 	%rd56, %r58, 4;
	add.s64 	%rd57, %rd1, %rd56;
	ld.global.f32 	%f56, [%rd57];
	fma.rn.f32 	%f66, %f55, %f56, %f54;
	add.s32 	%r72, %r72, 2;
$L__BB0_10:
	and.b32  	%r59, %r41, 1;
	setp.eq.b32 	%p8, %r59, 1;
	not.pred 	%p9, %p8;
	@%p9 bra 	$L__BB0_12;
	add.s32 	%r60, %r72, %r6;
	mul.wide.u32 	%rd58, %r60, 4;
	add.s64 	%rd59, %rd2, %rd58;
	ld.global.f32 	%f57, [%rd59];
	mad.lo.s32 	%r61, %r72, %r41, %r5;
	mul.wide.u32 	%rd60, %r61, 4;
	add.s64 	%rd61, %rd1, %rd60;
	ld.global.f32 	%f58, [%rd61];
	fma.rn.f32 	%f66, %f57, %f58, %f66;
$L__BB0_12:
	add.s32 	%r62, %r6, %r5;
	cvta.to.global.u64 	%rd62, %rd10;
	mul.wide.u32 	%rd63, %r62, 4;
	add.s64 	%rd64, %rd62, %rd63;
	st.global.f32 	[%rd64], %f66;
$L__BB0_13:
	ret;

}


// ===== COMPILED SASS (sm_100) =====

	.target	sm_100

	.elftype	@"ET_EXEC"


//--------------------- .note.nv.tkinfo           --------------------------
	.section	.note.nv.tkinfo,"",@"SHT_NOTE"
	.sectionflags	@"SHF_NOTE_NV_TKINFO"
	.tkinfo
        /*0018*/ 	.word	0x00000002
        /*0030*/ 	.string	""
        /*0030*/ 	.string	"ptxas"
        /*0030*/ 	.string	"Cuda compilation tools, release 13.0, V13.0.88"
        /*0030*/ 	.string	"Build cuda_13.0.r13.0/compiler.36424714_0"
        /*0030*/ 	.string	"-arch sm_100 -m 64 "



//--------------------- .note.nv.cuinfo           --------------------------
	.section	.note.nv.cuinfo,"",@"SHT_NOTE"
	.sectionflags	@"SHF_NOTE_NV_CUINFO"
        /*0018*/ 	.short	0x0002
        /*001a*/ 	.short	0x0064
        /*001c*/ 	.short	0x0082
	.zero		2


//--------------------- .nv.info                  --------------------------
	.section	.nv.info,"",@"SHT_CUDA_INFO"
	.align	4


	//----- nvinfo : EIATTR_REGCOUNT
	.align		4
        /*0000*/ 	.byte	0x04, 0x2f
        /*0002*/ 	.short	(.L_1 - .L_0)
	.align		4
.L_0:
        /*0004*/ 	.word	index@(_Z3mulPfS_S_i)
        /*0008*/ 	.word	0x00000020


	//----- nvinfo : EIATTR_FRAME_SIZE
	.align		4
.L_1:
        /*000c*/ 	.byte	0x04, 0x11
        /*000e*/ 	.short	(.L_3 - .L_2)
	.align		4
.L_2:
        /*0010*/ 	.word	index@(_Z3mulPfS_S_i)
        /*0014*/ 	.word	0x00000000


	//----- nvinfo : EIATTR_MIN_STACK_SIZE
	.align		4
.L_3:
        /*0018*/ 	.byte	0x04, 0x12
        /*001a*/ 	.short	(.L_5 - .L_4)
	.align		4
.L_4:
        /*001c*/ 	.word	index@(_Z3mulPfS_S_i)
        /*0020*/ 	.word	0x00000000
.L_5:


//--------------------- .nv.compat                --------------------------
	.section	.nv.compat,"",@"SHT_CUDA_COMPAT_INFO"
	.align	4
        /*0000*/ 	.byte	0x02, 0x09, 0x00, 0x00, 0x02, 0x02, 0x01, 0x00, 0x02, 0x05, 0x05, 0x00, 0x03, 0x07, 0x01, 0x01
        /*0010*/ 	.byte	0x02, 0x03, 0x00, 0x00, 0x02, 0x06, 0x01, 0x00, 0x04, 0x0b, 0x08, 0x00, 0x09, 0x00, 0x00, 0x00
        /*0020*/ 	.byte	0x00, 0x00, 0x00, 0x00


//--------------------- .nv.info._Z3mulPfS_S_i    --------------------------
	.section	.nv.info._Z3mulPfS_S_i,"",@"SHT_CUDA_INFO"
	.sectionflags	@""
	.align	4


	//----- nvinfo : EIATTR_CUDA_API_VERSION
	.align		4
        /*0000*/ 	.byte	0x04, 0x37
        /*0002*/ 	.short	(.L_7 - .L_6)
.L_6:
        /*0004*/ 	.word	0x00000082


	//----- nvinfo : EIATTR_KPARAM_INFO
	.align		4
.L_7:
        /*0008*/ 	.byte	0x04, 0x17
        /*000a*/ 	.short	(.L_9 - .L_8)
.L_8:
        /*000c*/ 	.word	0x00000000
        /*0010*/ 	.short	0x0003
        /*0012*/ 	.short	0x0018
        /*0014*/ 	.byte	0x00, 0xf0, 0x11, 0x00


	//----- nvinfo : EIATTR_KPARAM_INFO
	.align		4
.L_9:
        /*0018*/ 	.byte	0x04, 0x17
        /*001a*/ 	.short	(.L_11 - .L_10)
.L_10:
        /*001c*/ 	.word	0x00000000
        /*0020*/ 	.short	0x0002
        /*0022*/ 	.short	0x0010
        /*0024*/ 	.byte	0x00, 0xf5, 0x21, 0x00


	//----- nvinfo : EIATTR_KPARAM_INFO
	.align		4
.L_11:
        /*0028*/ 	.byte	0x04, 0x17
        /*002a*/ 	.short	(.L_13 - .L_12)
.L_12:
        /*002c*/ 	.word	0x00000000
        /*0030*/ 	.short	0x0001
        /*0032*/ 	.short	0x0008
        /*0034*/ 	.byte	0x00, 0xf5, 0x21, 0x00


	//----- nvinfo : EIATTR_KPARAM_INFO
	.align		4
.L_13:
        /*0038*/ 	.byte	0x04, 0x17
        /*003a*/ 	.short	(.L_15 - .L_14)
.L_14:
        /*003c*/ 	.word	0x00000000
        /*0040*/ 	.short	0x0000
        /*0042*/ 	.short	0x0000
        /*0044*/ 	.byte	0x00, 0xf5, 0x21, 0x00


	//----- nvinfo : EIATTR_SPARSE_MMA_MASK
	.align		4
.L_15:
        /*0048*/ 	.byte	0x03, 0x50
        /*004a*/ 	.short	0x0000


	//----- nvinfo : EIATTR_MAXREG_COUNT
	.align		4
        /*004c*/ 	.byte	0x03, 0x1b
        /*004e*/ 	.short	0x00ff


	//----- nvinfo : EIATTR_MERCURY_ISA_VERSION
	.align		4
        /*0050*/ 	.byte	0x03, 0x5f
        /*0052*/ 	.short	0x0101


	//----- nvinfo : EIATTR_VRC_CTA_INIT_COUNT
	.align		4
        /*0054*/ 	.byte	0x02, 0x4a
	.zero		1
	.zero		1


	//----- nvinfo : EIATTR_EXIT_INSTR_OFFSETS
	.align		4
        /*0058*/ 	.byte	0x04, 0x1c
        /*005a*/ 	.short	(.L_17 - .L_16)


	//   ....[0]....
.L_16:
        /*005c*/ 	.word	0x000000a0


	//   ....[1]....
        /*0060*/ 	.word	0x000009f0


	//----- nvinfo : EIATTR_CBANK_PARAM_SIZE
	.align		4
.L_17:
        /*0064*/ 	.byte	0x03, 0x19
        /*0066*/ 	.short	0x001c


	//----- nvinfo : EIATTR_PARAM_CBANK
	.align		4
        /*0068*/ 	.byte	0x04, 0x0a
        /*006a*/ 	.short	(.L_19 - .L_18)
	.align		4
.L_18:
        /*006c*/ 	.word	index@(.nv.constant0._Z3mulPfS_S_i)
        /*0070*/ 	.short	0x0380
        /*0072*/ 	.short	0x001c


	//----- nvinfo : EIATTR_SW_WAR
	.align		4
.L_19:
        /*0074*/ 	.byte	0x04, 0x36
        /*0076*/ 	.short	(.L_21 - .L_20)
.L_20:
        /*0078*/ 	.word	0x00000008
.L_21:


//--------------------- .nv.callgraph             --------------------------
	.section	.nv.callgraph,"",@"SHT_CUDA_CALLGRAPH"
	.align	4
	.sectionentsize	8
	.align		4
        /*0000*/ 	.word	0x00000000
	.align		4
        /*0004*/ 	.word	0xffffffff
	.align		4
        /*0008*/ 	.word	0x00000000
	.align		4
        /*000c*/ 	.word	0xfffffffe
	.align		4
        /*0010*/ 	.word	0x00000000
	.align		4
        /*0014*/ 	.word	0xfffffffd
	.align		4
        /*0018*/ 	.word	0x00000000
	.align		4
        /*001c*/ 	.word	0xfffffffc


//--------------------- .text._Z3mulPfS_S_i       --------------------------
	.section	.text._Z3mulPfS_S_i,"ax",@progbits
	.align	128
        .global         _Z3mulPfS_S_i
        .type           _Z3mulPfS_S_i,@function
        .size           _Z3mulPfS_S_i,(.L_x_5 - _Z3mulPfS_S_i)
        .other          _Z3mulPfS_S_i,@"STO_CUDA_ENTRY STV_DEFAULT"
_Z3mulPfS_S_i:
.text._Z3mulPfS_S_i:
[----:B------:R-:W-:Y:S01]  /*0000*/  LDC R1, c[0x0][0x37c] ;  /* 0x0000df00ff017b82 */ /* 0x000fe20000000800 */
[----:B------:R-:W0:Y:S07]  /*0010*/  S2R R4, SR_CTAID.Y ;  /* 0x0000000000047919 */ /* 0x000e2e0000002600 */
[----:B------:R-:W1:Y:S01]  /*0020*/  LDC R0, c[0x0][0x398] ;  /* 0x0000e600ff007b82 */ /* 0x000e620000000800 */
[----:B------:R-:W0:Y:S01]  /*0030*/  S2R R3, SR_TID.Y ;  /* 0x0000000000037919 */ /* 0x000e220000002200 */
[----:B------:R-:W2:Y:S01]  /*0040*/  S2R R10, SR_CTAID.X ;  /* 0x00000000000a7919 */ /* 0x000ea20000002500 */
[----:B------:R-:W2:Y:S01]  /*0050*/  S2R R11, SR_TID.X ;  /* 0x00000000000b7919 */ /* 0x000ea20000002100 */
[----:B0-----:R-:W-:-:S02]  /*0060*/  LEA R4, R4, R3, 0x4 ;  /* 0x0000000304047211 */ /* 0x001fc400078e20ff */
[----:B--2---:R-:W-:-:S04]  /*0070*/  LEA R3, R10, R11, 0x4 ;  /* 0x0000000b0a037211 */ /* 0x004fc800078e20ff */
[----:B------:R-:W-:-:S04]  /*0080*/  VIMNMX R5, PT, PT, R4, R3, !PT ;  /* 0x0000000304057248 */ /* 0x000fc80007fe0100 */
[----:B-1----:R-:W-:-:S13]  /*0090*/  ISETP.GE.AND P0, PT, R5, R0, PT ;  /* 0x000000000500720c */ /* 0x002fda0003f06270 */
[----:B------:R-:W-:Y:S05]  /*00a0*/  @P0 EXIT ;  /* 0x000000000000094d */ /* 0x000fea0003800000 */
[C---:B------:R-:W-:Y:S01]  /*00b0*/  ISETP.GE.U32.AND P1, PT, R0.reuse, 0x8, PT ;  /* 0x000000080000780c */ /* 0x040fe20003f26070 */
[----:B------:R-:W0:Y:S01]  /*00c0*/  LDCU.64 UR4, c[0x0][0x358] ;  /* 0x00006b00ff0477ac */ /* 0x000e220008000a00 */
[----:B------:R-:W-:Y:S01]  /*00d0*/  LOP3.LUT R2, R0, 0x7, RZ, 0xc0, !PT ;  /* 0x0000000700027812 */ /* 0x000fe200078ec0ff */
[----:B------:R-:W-:Y:S02]  /*00e0*/  HFMA2 R16, -RZ, RZ, 0, 0 ;  /* 0x00000000ff107431 */ /* 0x000fe400000001ff */
[----:B------:R-:W-:Y:S01]  /*00f0*/  IMAD R4, R4, R0, RZ ;  /* 0x0000000004047224 */ /* 0x000fe200078e02ff */
[----:B------:R-:W-:Y:S02]  /*0100*/  MOV R7, RZ ;  /* 0x000000ff00077202 */ /* 0x000fe40000000f00 */
[----:B------:R-:W-:-:S05]  /*0110*/  ISETP.NE.AND P0, PT, R2, RZ, PT ;  /* 0x000000ff0200720c */ /* 0x000fca0003f05270 */
[----:B------:R-:W-:Y:S08]  /*0120*/  @!P1 BRA `(.L_x_0) ;  /* 0x0000000400109947 */ /* 0x000ff00003800000 */
[----:B------:R-:W1:Y:S01]  /*0130*/  LDC.64 R8, c[0x0][0x380] ;  /* 0x0000e000ff087b82 */ /* 0x000e620000000a00 */
[----:B------:R-:W2:Y:S01]  /*0140*/  LDCU.64 UR6, c[0x0][0x388] ;  /* 0x00007100ff0677ac */ /* 0x000ea20008000a00 */
[----:B------:R-:W-:Y:S01]  /*0150*/  IMAD.WIDE.U32 R6, R11, 0x4, RZ ;  /* 0x000000040b067825 */ /* 0x000fe200078e00ff */
[----:B------:R-:W-:-:S03]  /*0160*/  MOV R16, RZ ;  /* 0x000000ff00107202 */ /* 0x000fc60000000f00 */
[----:B------:R-:W-:Y:S02]  /*0170*/  IMAD.IADD R5, R11, 0x1, R0 ;  /* 0x000000010b057824 */ /* 0x000fe400078e0200 */
[----:B------:R-:W-:-:S03]  /*0180*/  IMAD.WIDE.U32 R6, R10, 0x40, R6 ;  /* 0x000000400a067825 */ /* 0x000fc600078e0006 */
[----:B------:R-:W-:Y:S01]  /*0190*/  LEA R5, R10, R5, 0x4 ;  /* 0x000000050a057211 */ /* 0x000fe200078e20ff */
[C-C-:B------:R-:W-:Y:S02]  /*01a0*/  IMAD R24, R0.reuse, 0x3, R3.reuse ;  /* 0x0000000300187824 */ /* 0x140fe400078e0203 */
[C-C-:B------:R-:W-:Y:S02]  /*01b0*/  IMAD R25, R0.reuse, 0x4, R3.reuse ;  /* 0x0000000400197824 */ /* 0x140fe400078e0203 */
[C-C-:B------:R-:W-:Y:S02]  /*01c0*/  IMAD R26, R0.reuse, 0x5, R3.reuse ;  /* 0x00000005001a7824 */ /* 0x140fe400078e0203 */
[--C-:B------:R-:W-:Y:S01]  /*01d0*/  IMAD R27, R0, 0x6, R3.reuse ;  /* 0x00000006001b7824 */ /* 0x100fe200078e0203 */
[----:B--2---:R-:W-:Y:S01]  /*01e0*/  IADD3 R12, P1, PT, R6, UR6, RZ ;  /* 0x00000006060c7c10 */ /* 0x004fe2000ff3e0ff */
[C---:B------:R-:W-:Y:S01]  /*01f0*/  IMAD R28, R0.reuse, 0x7, R3 ;  /* 0x00000007001c7824 */ /* 0x040fe200078e0203 */
[----:B------:R-:W-:-:S02]  /*0200*/  LEA R6, R0, R3, 0x1 ;  /* 0x0000000300067211 */ /* 0x000fc400078e08ff */
[----:B------:R-:W-:Y:S01]  /*0210*/  IADD3.X R13, PT, PT, R7, UR7, RZ, P1, !PT ;  /* 0x00000007070d7c10 */ /* 0x000fe20008ffe4ff */
[----:B-1----:R-:W-:Y:S01]  /*0220*/  IMAD.WIDE.U32 R8, R4, 0x4, R8 ;  /* 0x0000000404087825 */ /* 0x002fe200078e0008 */
[----:B------:R-:W-:Y:S02]  /*0230*/  LOP3.LUT R7, R0, 0x7ffffff8, RZ, 0xc0, !PT ;  /* 0x7ffffff800077812 */ /* 0x000fe400078ec0ff */
[----:B------:R-:W-:Y:S02]  /*0240*/  IADD3 R18, P2, PT, R8, 0x10, RZ ;  /* 0x0000001008127810 */ /* 0x000fe40007f5e0ff */
[----:B------:R-:W-:Y:S02]  /*0250*/  IADD3 R8, PT, PT, -R7, RZ, RZ ;  /* 0x000000ff07087210 */ /* 0x000fe40007ffe1ff */
[----:B------:R-:W-:Y:S02]  /*0260*/  IADD3.X R29, PT, PT, RZ, R9, RZ, P2, !PT ;  /* 0x00000009ff1d7210 */ /* 0x000fe400017fe4ff */
[----:B------:R-:W-:-:S07]  /*0270*/  SHF.L.U32 R9, R0, 0x3, RZ ;  /* 0x0000000300097819 */ /* 0x000fce00000006ff */
.L_x_1:
[----:B------:R-:W-:Y:S01]  /*0280*/  MOV R10, R18 ;  /* 0x00000012000a7202 */ /* 0x000fe20000000f00 */
[----:B------:R-:W1:Y:S01]  /*0290*/  LDC.64 R14, c[0x0][0x388] ;  /* 0x0000e200ff0e7b82 */ /* 0x000e620000000a00 */
[----:B------:R-:W-:Y:S01]  /*02a0*/  MOV R11, R29 ;  /* 0x0000001d000b7202 */ /* 0x000fe20000000f00 */
[----:B0-----:R-:W2:Y:S04]  /*02b0*/  LDG.E R18, desc[UR4][R12.64] ;  /* 0x000000040c127981 */ /* 0x001ea8000c1e1900 */
[----:B------:R-:W2:Y:S04]  /*02c0*/  LDG.E R17, desc[UR4][R10.64+-0x10] ;  /* 0xfffff0040a117981 */ /* 0x000ea8000c1e1900 */
[----:B------:R-:W3:Y:S01]  /*02d0*/  LDG.E R19, desc[UR4][R10.64+-0x8] ;  /* 0xfffff8040a137981 */ /* 0x000ee2000c1e1900 */
[----:B-1----:R-:W-:-:S04]  /*02e0*/  IMAD.WIDE.U32 R22, R5, 0x4, R14 ;  /* 0x0000000405167825 */ /* 0x002fc800078e000e */
[----:B------:R-:W-:Y:S02]  /*02f0*/  IMAD.WIDE.U32 R20, R6, 0x4, R14 ;  /* 0x0000000406147825 */ /* 0x000fe400078e000e */
[----:B------:R-:W4:Y:S04]  /*0300*/  LDG.E R22, desc[UR4][R22.64] ;  /* 0x0000000416167981 */ /* 0x000f28000c1e1900 */
[----:B------:R-:W3:Y:S01]  /*0310*/  LDG.E R20, desc[UR4][R20.64] ;  /* 0x0000000414147981 */ /* 0x000ee2000c1e1900 */
[----:B--2---:R-:W-:-:S03]  /*0320*/  FFMA R17, R17, R18, R16 ;  /* 0x0000001211117223 */ /* 0x004fc60000000010 */
[----:B------:R-:W4:Y:S02]  /*0330*/  LDG.E R16, desc[UR4][R10.64+-0xc] ;  /* 0xfffff4040a107981 */ /* 0x000f24000c1e1900 */
[----:B----4-:R-:W-:Y:S01]  /*0340*/  FFMA R18, R16, R22, R17 ;  /* 0x0000001610127223 */ /* 0x010fe20000000011 */
[----:B------:R-:W-:Y:S01]  /*0350*/  IMAD.WIDE.U32 R16, R24, 0x4, R14 ;  /* 0x0000000418107825 */ /* 0x000fe200078e000e */
[----:B------:R-:W2:Y:S03]  /*0360*/  LDG.E R22, desc[UR4][R10.64] ;  /* 0x000000040a167981 */ /* 0x000ea6000c1e1900 */
[----:B---3--:R-:W-:Y:S01]  /*0370*/  FFMA R29, R19, R20, R18 ;  /* 0x00000014131d7223 */ /* 0x008fe20000000012 */
[--C-:B------:R-:W-:Y:S01]  /*0380*/  IMAD.WIDE.U32 R18, R25, 0x4, R14.reuse ;  /* 0x0000000419127825 */ /* 0x100fe200078e000e */
[----:B------:R-:W3:Y:S05]  /*0390*/  LDG.E R17, desc[UR4][R16.64] ;  /* 0x0000000410117981 */ /* 0x000eea000c1e1900 */
[----:B------:R-:W2:Y:S04]  /*03a0*/  LDG.E R18, desc[UR4][R18.64] ;  /* 0x0000000412127981 */ /* 0x000ea8000c1e1900 */
[----:B------:R-:W3:Y:S01]  /*03b0*/  LDG.E R16, desc[UR4][R10.64+-0x4] ;  /* 0xfffffc040a107981 */ /* 0x000ee2000c1e1900 */
[----:B------:R-:W-:-:S03]  /*03c0*/  IMAD.WIDE.U32 R20, R26, 0x4, R14 ;  /* 0x000000041a147825 */ /* 0x000fc600078e000e */
[----:B------:R-:W4:Y:S04]  /*03d0*/  LDG.E R19, desc[UR4][R10.64+0xc] ;  /* 0x00000c040a137981 */ /* 0x000f28000c1e1900 */
[----:B------:R-:W5:Y:S01]  /*03e0*/  LDG.E R20, desc[UR4][R20.64] ;  /* 0x0000000414147981 */ /* 0x000f62000c1e1900 */
[----:B---3--:R-:W-:-:S03]  /*03f0*/  FFMA R29, R16, R17, R29 ;  /* 0x00000011101d7223 */ /* 0x008fc6000000001d */
[----:B------:R-:W5:Y:S01]  /*0400*/  LDG.E R16, desc[UR4][R10.64+0x4] ;  /* 0x000004040a107981 */ /* 0x000f62000c1e1900 */
[----:B--2---:R-:W-:Y:S01]  /*0410*/  FFMA R29, R22, R18, R29 ;  /* 0x00000012161d7223 */ /* 0x004fe2000000001d */
[--C-:B------:R-:W-:Y:S02]  /*0420*/  IMAD.WIDE.U32 R22, R27, 0x4, R14.reuse ;  /* 0x000000041b167825 */ /* 0x100fe400078e000e */
[----:B------:R-:W2:Y:S02]  /*0430*/  LDG.E R17, desc[UR4][R10.64+0x8] ;  /* 0x000008040a117981 */ /* 0x000ea4000c1e1900 */
[----:B------:R-:W-:Y:S02]  /*0440*/  IMAD.WIDE.U32 R14, R28, 0x4, R14 ;  /* 0x000000041c0e7825 */ /* 0x000fe400078e000e */
[----:B------:R-:W2:Y:S04]  /*0450*/  LDG.E R22, desc[UR4][R22.64] ;  /* 0x0000000416167981 */ /* 0x000ea8000c1e1900 */
[----:B------:R-:W4:Y:S01]  /*0460*/  LDG.E R14, desc[UR4][R14.64] ;  /* 0x000000040e0e7981 */ /* 0x000f22000c1e1900 */
[----:B------:R-:W-:-:S02]  /*0470*/  IADD3 R18, P1, PT, R10, 0x20, RZ ;  /* 0x000000200a127810 */ /* 0x000fc40007f3e0ff */
[----:B------:R-:W-:Y:S01]  /*0480*/  IADD3 R8, PT, PT, R8, 0x8, RZ ;  /* 0x0000000808087810 */ /* 0x000fe20007ffe0ff */
[C---:B------:R-:W-:Y:S01]  /*0490*/  IMAD.WIDE.U32 R12, R9.reuse, 0x4, R12 ;  /* 0x00000004090c7825 */ /* 0x040fe200078e000c */
[C---:B------:R-:W-:Y:S02]  /*04a0*/  IADD3 R5, PT, PT, R9.reuse, R5, RZ ;  /* 0x0000000509057210 */ /* 0x040fe40007ffe0ff */
[C---:B------:R-:W-:Y:S01]  /*04b0*/  IADD3 R6, PT, PT, R9.reuse, R6, RZ ;  /* 0x0000000609067210 */ /* 0x040fe20007ffe0ff */
[C---:B------:R-:W-:Y:S01]  /*04c0*/  IMAD.IADD R25, R9.reuse, 0x1, R25 ;  /* 0x0000000109197824 */ /* 0x040fe200078e0219 */
[C---:B------:R-:W-:Y:S02]  /*04d0*/  IADD3 R24, PT, PT, R9.reuse, R24, RZ ;  /* 0x0000001809187210 */ /* 0x040fe40007ffe0ff */
[C---:B------:R-:W-:Y:S02]  /*04e0*/  IADD3 R26, PT, PT, R9.reuse, R26, RZ ;  /* 0x0000001a091a7210 */ /* 0x040fe40007ffe0ff */
[----:B------:R-:W-:-:S02]  /*04f0*/  IADD3 R27, PT, PT, R9, R27, RZ ;  /* 0x0000001b091b7210 */ /* 0x000fc40007ffe0ff */
[----:B------:R-:W-:Y:S01]  /*0500*/  IADD3 R28, PT, PT, R9, R28, RZ ;  /* 0x0000001c091c7210 */ /* 0x000fe20007ffe0ff */
[----:B-----5:R-:W-:Y:S01]  /*0510*/  FFMA R16, R16, R20, R29 ;  /* 0x0000001410107223 */ /* 0x020fe2000000001d */
[----:B------:R-:W-:Y:S01]  /*0520*/  IMAD.X R29, RZ, RZ, R11, P1 ;  /* 0x000000ffff1d7224 */ /* 0x000fe200008e060b */
[----:B------:R-:W-:Y:S02]  /*0530*/  ISETP.NE.AND P1, PT, R8, RZ, PT ;  /* 0x000000ff0800720c */ /* 0x000fe40003f25270 */
[----:B--2---:R-:W-:-:S04]  /*0540*/  FFMA R16, R17, R22, R16 ;  /* 0x0000001611107223 */ /* 0x004fc80000000010 */
[----:B----4-:R-:W-:-:S07]  /*0550*/  FFMA R16, R19, R14, R16 ;  /* 0x0000000e13107223 */ /* 0x010fce0000000010 */
[----:B------:R-:W-:Y:S05]  /*0560*/  @P1 BRA `(.L_x_1) ;  /* 0xfffffffc00441947 */ /* 0x000fea000383ffff */
.L_x_0:
[----:B------:R-:W-:Y:S05]  /*0570*/  @!P0 BRA `(.L_x_2) ;  /* 0x00000004000c8947 */ /* 0x000fea0003800000 */
[----:B------:R-:W-:Y:S02]  /*0580*/  ISETP.GE.U32.AND P1, PT, R2, 0x4, PT ;  /* 0x000000040200780c */ /* 0x000fe40003f26070 */
[----:B------:R-:W-:-:S04]  /*0590*/  LOP3.LUT R6, R0, 0x3, RZ, 0xc0, !PT ;  /* 0x0000000300067812 */ /* 0x000fc800078ec0ff */
[----:B------:R-:W-:-:S07]  /*05a0*/  ISETP.NE.AND P0, PT, R6, RZ, PT ;  /* 0x000000ff0600720c */ /* 0x000fce0003f05270 */
[----:B------:R-:W-:Y:S06]  /*05b0*/  @!P1 BRA `(.L_x_3) ;  /* 0x0000000000789947 */ /* 0x000fec0003800000 */
[----:B------:R-:W1:Y:S01]  /*05c0*/  LDC.64 R18, c[0x0][0x380] ;  /* 0x0000e000ff127b82 */ /* 0x000e620000000a00 */
[----:B------:R-:W2:Y:S01]  /*05d0*/  LDCU.64 UR6, c[0x0][0x380] ;  /* 0x00007000ff0677ac */ /* 0x000ea20008000a00 */
[-C--:B------:R-:W-:Y:S01]  /*05e0*/  IMAD R21, R7, R0.reuse, R3 ;  /* 0x0000000007157224 */ /* 0x080fe200078e0203 */
[CC--:B------:R-:W-:Y:S02]  /*05f0*/  IADD3 R5, PT, PT, R4.reuse, R7.reuse, RZ ;  /* 0x0000000704057210 */ /* 0x0c0fe40007ffe0ff */
[----:B------:R-:W-:Y:S01]  /*0600*/  IADD3 R2, P1, PT, R4, R7, RZ ;  /* 0x0000000704027210 */ /* 0x000fe20007f3e0ff */
[----:B------:R-:W-:Y:S02]  /*0610*/  IMAD.IADD R11, R21, 0x1, R0 ;  /* 0x00000001150b7824 */ /* 0x000fe400078e0200 */
[----:B------:R-:W3:Y:S01]  /*0620*/  LDC.64 R8, c[0x0][0x388] ;  /* 0x0000e200ff087b82 */ /* 0x000ee20000000a00 */
[----:B------:R-:W-:Y:S02]  /*0630*/  IADD3.X R15, PT, PT, RZ, RZ, RZ, P1, !PT ;  /* 0x000000ffff0f7210 */ /* 0x000fe40000ffe4ff */
[----:B--2---:R-:W-:Y:S01]  /*0640*/  LEA R10, P1, R2, UR6, 0x2 ;  /* 0x00000006020a7c11 */ /* 0x004fe2000f8210ff */
[----:B-1----:R-:W-:Y:S01]  /*0650*/  IMAD.WIDE.U32 R18, R5, 0x4, R18 ;  /* 0x0000000405127825 */ /* 0x002fe200078e0012 */
[----:B------:R-:W-:-:S05]  /*0660*/  IADD3 R5, PT, PT, R11, R0, RZ ;  /* 0x000000000b057210 */ /* 0x000fca0007ffe0ff */
[----:B0-----:R-:W2:Y:S01]  /*0670*/  LDG.E R19, desc[UR4][R18.64] ;  /* 0x0000000412137981 */ /* 0x001ea2000c1e1900 */
[----:B---3--:R-:W-:-:S04]  /*0680*/  IMAD.WIDE.U32 R20, R21, 0x4, R8 ;  /* 0x0000000415147825 */ /* 0x008fc800078e0008 */
[----:B------:R-:W-:Y:S01]  /*0690*/  IMAD.WIDE.U32 R12, R11, 0x4, R8 ;  /* 0x000000040b0c7825 */ /* 0x000fe200078e0008 */
[----:B------:R-:W-:Y:S01]  /*06a0*/  LEA.HI.X R11, R2, UR7, R15, 0x2, P1 ;  /* 0x00000007020b7c11 */ /* 0x000fe200088f140f */
[----:B------:R-:W2:Y:S02]  /*06b0*/  LDG.E R20, desc[UR4][R20.64] ;  /* 0x0000000414147981 */ /* 0x000ea4000c1e1900 */
[C-C-:B------:R-:W-:Y:S01]  /*06c0*/  IMAD.WIDE.U32 R14, R5.reuse, 0x4, R8.reuse ;  /* 0x00000004050e7825 */ /* 0x140fe200078e0008 */
[----:B------:R-:W-:Y:S01]  /*06d0*/  IADD3 R5, PT, PT, R5, R0, RZ ;  /* 0x0000000005057210 */ /* 0x000fe20007ffe0ff */
[----:B------:R-:W3:Y:S04]  /*06e0*/  LDG.E R12, desc[UR4][R12.64] ;  /* 0x000000040c0c7981 */ /* 0x000ee8000c1e1900 */
[----:B------:R-:W3:Y:S01]  /*06f0*/  LDG.E R2, desc[UR4][R10.64+0x4] ;  /* 0x000004040a027981 */ /* 0x000ee2000c1e1900 */
[----:B------:R-:W-:-:S03]  /*0700*/  IMAD.WIDE.U32 R8, R5, 0x4, R8 ;  /* 0x0000000405087825 */ /* 0x000fc600078e0008 */
[----:B------:R-:W4:Y:S04]  /*0710*/  LDG.E R14, desc[UR4][R14.64] ;  /* 0x000000040e0e7981 */ /* 0x000f28000c1e1900 */
[----:B------:R-:W4:Y:S04]  /*0720*/  LDG.E R5, desc[UR4][R10.64+0x8] ;  /* 0x000008040a057981 */ /* 0x000f28000c1e1900 */
[----:B------:R-:W5:Y:S04]  /*0730*/  LDG.E R17, desc[UR4][R10.64+0xc] ;  /* 0x00000c040a117981 */ /* 0x000f68000c1e1900 */
[----:B------:R-:W5:Y:S01]  /*0740*/  LDG.E R8, desc[UR4][R8.64] ;  /* 0x0000000408087981 */ /* 0x000f62000c1e1900 */
[----:B------:R-:W-:Y:S01]  /*0750*/  IADD3 R7, PT, PT, R7, 0x4, RZ ;  /* 0x0000000407077810 */ /* 0x000fe20007ffe0ff */
[----:B--2---:R-:W-:-:S04]  /*0760*/  FFMA R19, R19, R20, R16 ;  /* 0x0000001413137223 */ /* 0x004fc80000000010 */
[----:B---3--:R-:W-:-:S04]  /*0770*/  FFMA R2, R2, R12, R19 ;  /* 0x0000000c02027223 */ /* 0x008fc80000000013 */
[----:B----4-:R-:W-:-:S04]  /*0780*/  FFMA R2, R5, R14, R2 ;  /* 0x0000000e05027223 */ /* 0x010fc80000000002 */
[----:B-----5:R-:W-:-:S07]  /*0790*/  FFMA R16, R17, R8, R2 ;  /* 0x0000000811107223 */ /* 0x020fce0000000002 */
.L_x_3:
[----:B------:R-:W-:Y:S05]  /*07a0*/  @!P0 BRA `(.L_x_2) ;  /* 0x0000000000808947 */ /* 0x000fea0003800000 */
[----:B------:R-:W-:Y:S01]  /*07b0*/  ISETP.NE.AND P1, PT, R6, 0x1, PT ;  /* 0x000000010600780c */ /* 0x000fe20003f25270 */
[----:B------:R-:W1:Y:S01]  /*07c0*/  LDC.64 R18, c[0x0][0x380] ;  /* 0x0000e000ff127b82 */ /* 0x000e620000000a00 */
[----:B------:R-:W-:-:S04]  /*07d0*/  LOP3.LUT R2, R0, 0x1, RZ, 0xc0, !PT ;  /* 0x0000000100027812 */ /* 0x000fc800078ec0ff */
[----:B------:R-:W-:-:S03]  /*07e0*/  ISETP.NE.U32.AND P0, PT, R2, 0x1, PT ;  /* 0x000000010200780c */ /* 0x000fc60003f05070 */
[----:B------:R-:W2:Y:S04]  /*07f0*/  LDC.64 R14, c[0x0][0x388] ;  /* 0x0000e200ff0e7b82 */ /* 0x000ea80000000a00 */
[CC--:B------:R-:W-:Y:S01]  /*0800*/  @P1 IMAD R5, R7.reuse, R0.reuse, R3 ;  /* 0x0000000007051224 */ /* 0x0c0fe200078e0203 */
[C---:B------:R-:W-:Y:S01]  /*0810*/  @P1 IADD3 R2, P2, PT, R4.reuse, R7, RZ ;  /* 0x0000000704021210 */ /* 0x040fe20007f5e0ff */
[----:B------:R-:W-:Y:S01]  /*0820*/  @P1 IMAD.IADD R21, R4, 0x1, R7 ;  /* 0x0000000104151824 */ /* 0x000fe200078e0207 */
[----:B------:R-:W-:Y:S01]  /*0830*/  @P1 IADD3 R7, PT, PT, R7, 0x2, RZ ;  /* 0x0000000207071810 */ /* 0x000fe20007ffe0ff */
[----:B------:R-:W3:Y:S01]  /*0840*/  @P1 LDC.64 R12, c[0x0][0x380] ;  /* 0x0000e000ff0c1b82 */ /* 0x000ee20000000a00 */
[----:B------:R-:W-:Y:S02]  /*0850*/  @P1 IADD3 R17, PT, PT, R5, R0, RZ ;  /* 0x0000000005111210 */ /* 0x000fe40007ffe0ff */
[----:B------:R-:W-:-:S05]  /*0860*/  @P1 IADD3.X R6, PT, PT, RZ, RZ, RZ, P2, !PT ;  /* 0x000000ffff061210 */ /* 0x000fca00017fe4ff */
[----:B------:R-:W4:Y:S01]  /*0870*/  LDC.64 R10, c[0x0][0x380] ;  /* 0x0000e000ff0a7b82 */ /* 0x000f220000000a00 */
[----:B-1----:R-:W-:-:S06]  /*0880*/  @P1 IMAD.WIDE.U32 R20, R21, 0x4, R18 ;  /* 0x0000000415141825 */ /* 0x002fcc00078e0012 */
[----:B0-----:R-:W5:Y:S01]  /*0890*/  @P1 LDG.E R21, desc[UR4][R20.64] ;  /* 0x0000000414151981 */ /* 0x001f62000c1e1900 */
[----:B------:R-:W0:Y:S01]  /*08a0*/  LDC.64 R8, c[0x0][0x388] ;  /* 0x0000e200ff087b82 */ /* 0x000e220000000a00 */
[----:B--2---:R-:W-:-:S04]  /*08b0*/  @P1 IMAD.WIDE.U32 R18, R5, 0x4, R14 ;  /* 0x0000000405121825 */ /* 0x004fc800078e000e */
[----:B------:R-:W-:Y:S01]  /*08c0*/  @!P0 IMAD R5, R7, R0, R3 ;  /* 0x0000000007058224 */ /* 0x000fe200078e0203 */
[----:B------:R-:W-:Y:S02]  /*08d0*/  @!P0 IADD3 R7, PT, PT, R4, R7, RZ ;  /* 0x0000000704078210 */ /* 0x000fe40007ffe0ff */
[C---:B---3--:R-:W-:Y:S01]  /*08e0*/  @P1 LEA R12, P2, R2.reuse, R12, 0x2 ;  /* 0x0000000c020c1211 */ /* 0x048fe200078410ff */
[----:B------:R-:W-:Y:S01]  /*08f0*/  @P1 IMAD.WIDE.U32 R14, R17, 0x4, R14 ;  /* 0x00000004110e1825 */ /* 0x000fe200078e000e */
[----:B------:R-:W5:Y:S02]  /*0900*/  @P1 LDG.E R18, desc[UR4][R18.64] ;  /* 0x0000000412121981 */ /* 0x000f64000c1e1900 */
[----:B------:R-:W-:-:S03]  /*0910*/  @P1 LEA.HI.X R13, R2, R13, R6, 0x2, P2 ;  /* 0x0000000d020d1211 */ /* 0x000fc600010f1406 */
[----:B------:R-:W2:Y:S01]  /*0920*/  @P1 LDG.E R14, desc[UR4][R14.64] ;  /* 0x000000040e0e1981 */ /* 0x000ea2000c1e1900 */
[----:B----4-:R-:W-:-:S03]  /*0930*/  @!P0 IMAD.WIDE.U32 R10, R7, 0x4, R10 ;  /* 0x00000004070a8825 */ /* 0x010fc600078e000a */
[----:B------:R-:W2:Y:S04]  /*0940*/  @P1 LDG.E R12, desc[UR4][R12.64+0x4] ;  /* 0x000004040c0c1981 */ /* 0x000ea8000c1e1900 */
[----:B------:R-:W3:Y:S01]  /*0950*/  @!P0 LDG.E R11, desc[UR4][R10.64] ;  /* 0x000000040a0b8981 */ /* 0x000ee2000c1e1900 */
[----:B0-----:R-:W-:-:S06]  /*0960*/  @!P0 IMAD.WIDE.U32 R8, R5, 0x4, R8 ;  /* 0x0000000405088825 */ /* 0x001fcc00078e0008 */
[----:B------:R-:W3:Y:S01]  /*0970*/  @!P0 LDG.E R8, desc[UR4][R8.64] ;  /* 0x0000000408088981 */ /* 0x000ee2000c1e1900 */
[----:B-----5:R-:W-:-:S04]  /*0980*/  @P1 FFMA R21, R21, R18, R16 ;  /* 0x0000001215151223 */ /* 0x020fc80000000010 */
[----:B--2---:R-:W-:-:S04]  /*0990*/  @P1 FFMA R16, R12, R14, R21 ;  /* 0x0000000e0c101223 */ /* 0x004fc80000000015 */
[----:B---3--:R-:W-:-:S07]  /*09a0*/  @!P0 FFMA R16, R11, R8, R16 ;  /* 0x000000080b108223 */ /* 0x008fce0000000010 */
.L_x_2:
[----:B------:R-:W1:Y:S01]  /*09b0*/  LDC.64 R6, c[0x0][0x390] ;  /* 0x0000e400ff067b82 */ /* 0x000e620000000a00 */
[----:B------:R-:W-:-:S05]  /*09c0*/  IADD3 R3, PT, PT, R3, R4, RZ ;  /* 0x0000000403037210 */ /* 0x000fca0007ffe0ff */
[----:B-1----:R-:W-:-:S05]  /*09d0*/  IMAD.WIDE.U32 R2, R3, 0x4, R6 ;  /* 0x0000000403027825 */ /* 0x002fca00078e0006 */
[----:B0-----:R-:W-:Y:S01]  /*09e0*/  STG.E desc[UR4][R2.64], R16 ;  /* 0x0000001002007986 */ /* 0x001fe2000c101904 */
[----:B------:R-:W-:Y:S05]  /*09f0*/  EXIT ;  /* 0x000000000000794d */ /* 0x000fea0003800000 */
.L_x_4:
[----:B------:R-:W-:-:S00]  /*0a00*/  BRA `(.L_x_4) ;  /* 0xfffffffc00fc7947 */ /* 0x000fc0000383ffff */
[----:B------:R-:W-:-:S00]  /*0a10*/  NOP ;  /* 0x0000000000007918 */ /* 0x000fc00000000000 */
        /* <DEDUP_REMOVED lines=14> */
.L_x_5:


//--------------------- .nv.shared.reserved.0     --------------------------
	.section	.nv.shared.reserved.0,"aw",@nobits
	.weak		__nv_reservedSMEM_offset_0_alias
	.size		__nv_reservedSMEM_offset_0_alias, 0, 64
	.other		__nv_reservedSMEM_offset_0_alias,@"STO_CUDA_RESERVED_SHARED STV_DEFAULT"
__nv_reservedSMEM_offset_0_alias:
	.zero		0
	.zero		64


//--------------------- .nv.constant0._Z3mulPfS_S_i --------------------------
	.section	.nv.constant0._Z3mulPfS_S_i,"a",@progbits
	.sectionflags	@""
	.align	4
.nv.constant0._Z3mulPfS_S_i:
	.zero		924


//--------------------- SYMBOLS --------------------------

	.type		.nv.reservedSmem.offset0,@object
	.size		.nv.reservedSmem.offset0,0x4
